	.headerflags	@"EF_CUDA_TEXMODE_UNIFIED EF_CUDA_64BIT_ADDRESS EF_CUDA_ACCELERATORS EF_CUDA_SM90 EF_CUDA_VIRTUAL_SM(EF_CUDA_SM90)"
	.elftype	@"ET_EXEC"


//--------------------- .nv.info                  --------------------------
	.section	.nv.info,"",@"SHT_CUDA_INFO"
	.align	4


	//----- nvinfo : EIATTR_REGCOUNT
	.align		4
        /*0000*/ 	.byte	0x04, 0x2f
        /*0002*/ 	.short	(.L_1 - .L_0)
	.align		4
.L_0:
        /*0004*/ 	.word	index@(triton_poi_fused_convolution_leaky_relu_29)
        /*0008*/ 	.word	0x00000012


	//----- nvinfo : EIATTR_MIN_STACK_SIZE
	.align		4
.L_1:
        /*000c*/ 	.byte	0x04, 0x12
        /*000e*/ 	.short	(.L_3 - .L_2)
	.align		4
.L_2:
        /*0010*/ 	.word	index@(triton_poi_fused_convolution_leaky_relu_29)
        /*0014*/ 	.word	0x00000000


	//----- nvinfo : EIATTR_FRAME_SIZE
	.align		4
.L_3:
        /*0018*/ 	.byte	0x04, 0x11
        /*001a*/ 	.short	(.L_5 - .L_4)
	.align		4
.L_4:
        /*001c*/ 	.word	index@(triton_poi_fused_convolution_leaky_relu_29)
        /*0020*/ 	.word	0x00000000


	//----- nvinfo : EIATTR_MIN_STACK_SIZE
	.align		4
.L_5:
        /*0024*/ 	.byte	0x04, 0x12
        /*0026*/ 	.short	(.L_7 - .L_6)
	.align		4
.L_6:
        /*0028*/ 	.word	index@(triton_poi_fused_convolution_leaky_relu_29)
        /*002c*/ 	.word	0x00000000
.L_7:


//--------------------- .nv.info.triton_poi_fused_convolution_leaky_relu_29 --------------------------
	.section	.nv.info.triton_poi_fused_convolution_leaky_relu_29,"",@"SHT_CUDA_INFO"
	.sectionflags	@""
	.align	4


	//----- nvinfo : EIATTR_CUDA_API_VERSION
	.align		4
        /*0000*/ 	.byte	0x04, 0x37
        /*0002*/ 	.short	(.L_9 - .L_8)
.L_8:
        /*0004*/ 	.word	0x0000007c


	//----- nvinfo : EIATTR_KPARAM_INFO
	.align		4
.L_9:
        /*0008*/ 	.byte	0x04, 0x17
        /*000a*/ 	.short	(.L_11 - .L_10)
.L_10:
        /*000c*/ 	.word	0x00000000
        /*0010*/ 	.short	0x0003
        /*0012*/ 	.short	0x0018
        /*0014*/ 	.byte	0x00, 0xf0, 0x11, 0x00


	//----- nvinfo : EIATTR_KPARAM_INFO
	.align		4
.L_11:
        /*0018*/ 	.byte	0x04, 0x17
        /*001a*/ 	.short	(.L_13 - .L_12)
.L_12:
        /*001c*/ 	.word	0x00000000
        /*0020*/ 	.short	0x0002
        /*0022*/ 	.short	0x0010
        /*0024*/ 	.byte	0x00, 0xf4, 0x21, 0x00


	//----- nvinfo : EIATTR_KPARAM_INFO
	.align		4
.L_13:
        /*0028*/ 	.byte	0x04, 0x17
        /*002a*/ 	.short	(.L_15 - .L_14)
.L_14:
        /*002c*/ 	.word	0x00000000
        /*0030*/ 	.short	0x0001
        /*0032*/ 	.short	0x0008
        /*0034*/ 	.byte	0x00, 0xf4, 0x21, 0x00


	//----- nvinfo : EIATTR_KPARAM_INFO
	.align		4
.L_15:
        /*0038*/ 	.byte	0x04, 0x17
        /*003a*/ 	.short	(.L_17 - .L_16)
.L_16:
        /*003c*/ 	.word	0x00000000
        /*0040*/ 	.short	0x0000
        /*0042*/ 	.short	0x0000
        /*0044*/ 	.byte	0x00, 0xf4, 0x21, 0x00


	//----- nvinfo : EIATTR_SPARSE_MMA_MASK
	.align		4
.L_17:
        /*0048*/ 	.byte	0x03, 0x50
        /*004a*/ 	.short	0x0000


	//----- nvinfo : EIATTR_MAXREG_COUNT
	.align		4
        /*004c*/ 	.byte	0x03, 0x1b
        /*004e*/ 	.short	0x00ff


	//----- nvinfo : EIATTR_EXIT_INSTR_OFFSETS
	.align		4
        /*0050*/ 	.byte	0x04, 0x1c
        /*0052*/ 	.short	(.L_19 - .L_18)


	//   ....[0]....
.L_18:
        /*0054*/ 	.word	0x000002f0


	//   ....[1]....
        /*0058*/ 	.word	0x00000310


	//----- nvinfo : EIATTR_REQNTID
	.align		4
.L_19:
        /*005c*/ 	.byte	0x04, 0x10
        /*005e*/ 	.short	(.L_21 - .L_20)
.L_20:
        /*0060*/ 	.word	0x00000080
        /*0064*/ 	.word	0x00000001
        /*0068*/ 	.word	0x00000001


	//----- nvinfo : EIATTR_CBANK_PARAM_SIZE
	.align		4
.L_21:
        /*006c*/ 	.byte	0x03, 0x19
        /*006e*/ 	.short	0x001c


	//----- nvinfo : EIATTR_PARAM_CBANK
	.align		4
        /*0070*/ 	.byte	0x04, 0x0a
        /*0072*/ 	.short	(.L_23 - .L_22)
	.align		4
.L_22:
        /*0074*/ 	.word	index@(.nv.constant0.triton_poi_fused_convolution_leaky_relu_29)
        /*0078*/ 	.short	0x0210
        /*007a*/ 	.short	0x001c


	//----- nvinfo : EIATTR_SW_WAR
	.align		4
.L_23:
        /*007c*/ 	.byte	0x04, 0x36
        /*007e*/ 	.short	(.L_25 - .L_24)
.L_24:
        /*0080*/ 	.word	0x00000008
.L_25:


//--------------------- .nv.callgraph             --------------------------
	.section	.nv.callgraph,"",@"SHT_CUDA_CALLGRAPH"
	.align	4
	.sectionentsize	8
	.align		4
        /*0000*/ 	.word	0x00000000
	.align		4
        /*0004*/ 	.word	0xffffffff
	.align		4
        /*0008*/ 	.word	0x00000000
	.align		4
        /*000c*/ 	.word	0xfffffffe
	.align		4
        /*0010*/ 	.word	0x00000000
	.align		4
        /*0014*/ 	.word	0xfffffffd
	.align		4
        /*0018*/ 	.word	0x00000000
	.align		4
        /*001c*/ 	.word	0xfffffffc


//--------------------- .text.triton_poi_fused_convolution_leaky_relu_29 --------------------------
	.section	.text.triton_poi_fused_convolution_leaky_relu_29,"ax",@progbits
	.align	128
        .global         triton_poi_fused_convolution_leaky_relu_29
        .type           triton_poi_fused_convolution_leaky_relu_29,@function
        .size           triton_poi_fused_convolution_leaky_relu_29,(.L_x_1 - triton_poi_fused_convolution_leaky_relu_29)
        .other          triton_poi_fused_convolution_leaky_relu_29,@"STO_CUDA_ENTRY STV_DEFAULT"
triton_poi_fused_convolution_leaky_relu_29:
.text.triton_poi_fused_convolution_leaky_relu_29:
[----:B------:R-:W0:Y:S02]  /*0000*/  LDC R1, c[0x0][0x28] ;  /* 0x00000a00ff017b82 */ /* 0x000e240000000800 */
[----:B------:R-:W1:Y:S01]  /*0010*/  S2R R0, SR_TID.X ;  /* 0x0000000000007919 */ /* 0x000e620000002100 */
[----:B------:R-:W2:Y:S01]  /*0020*/  LDC.64 R2, c[0x0][0x218] ;  /* 0x00008600ff027b82 */ /* 0x000ea20000000a00 */
[----:B------:R-:W-:Y:S01]  /*0030*/  ULDC.64 UR4, c[0x0][0x208] ;  /* 0x0000820000047ab9 */ /* 0x000fe20000000a00 */
[----:B------:R-:W-:Y:S01]  /*0040*/  ULDC.64 UR6, c[0x0][0x220] ;  /* 0x0000880000067ab9 */ /* 0x000fe20000000a00 */
[----:B------:R-:W3:Y:S01]  /*0050*/  S2R R7, SR_CTAID.X ;  /* 0x0000000000077919 */ /* 0x000ee20000002500 */
[----:B-1----:R-:W-:-:S05]  /*0060*/  IMAD.SHL.U32 R0, R0, 0x2, RZ ;  /* 0x0000000200007824 */ /* 0x002fca00078e00ff */
[----:B------:R-:W-:-:S05]  /*0070*/  LOP3.LUT R0, R0, 0xfe, RZ, 0xc0, !PT ;  /* 0x000000fe00007812 */ /* 0x000fca00078ec0ff */
[----:B---3--:R-:W-:-:S04]  /*0080*/  IMAD R7, R7, 0x100, R0 ;  /* 0x0000010007077824 */ /* 0x008fc800078e0200 */
[C---:B------:R-:W-:Y:S01]  /*0090*/  VIADD R0, R7.reuse, 0x1 ;  /* 0x0000000107007836 */ /* 0x040fe20000000000 */
[C---:B------:R-:W-:Y:S01]  /*00a0*/  ISETP.GE.AND P2, PT, R7.reuse, 0x5800, PT ;  /* 0x000058000700780c */ /* 0x040fe20003f46270 */
[----:B------:R-:W-:-:S04]  /*00b0*/  IMAD.HI R4, R7, 0x2e8ba2e9, RZ ;  /* 0x2e8ba2e907047827 */ /* 0x000fc800078e02ff */
[----:B------:R-:W-:Y:S01]  /*00c0*/  IMAD.HI R6, R0, 0x2e8ba2e9, RZ ;  /* 0x2e8ba2e900067827 */ /* 0x000fe200078e02ff */
[----:B------:R-:W-:-:S04]  /*00d0*/  SHF.R.S32.HI R5, RZ, 0x1, R4 ;  /* 0x00000001ff057819 */ /* 0x000fc80000011404 */
[----:B------:R-:W-:Y:S02]  /*00e0*/  SHF.R.S32.HI R9, RZ, 0x1, R6 ;  /* 0x00000001ff097819 */ /* 0x000fe40000011406 */
[----:B------:R-:W-:Y:S02]  /*00f0*/  LEA.HI R0, R4, R5, RZ, 0x1 ;  /* 0x0000000504007211 */ /* 0x000fe400078f08ff */
[----:B------:R-:W1:Y:S01]  /*0100*/  LDC.64 R4, c[0x0][0x210] ;  /* 0x00008400ff047b82 */ /* 0x000e620000000a00 */
[----:B------:R-:W-:Y:S02]  /*0110*/  LEA.HI R9, R6, R9, RZ, 0x1 ;  /* 0x0000000906097211 */ /* 0x000fe400078f08ff */
[----:B------:R-:W-:Y:S02]  /*0120*/  SHF.R.S32.HI R11, RZ, 0x1f, R0 ;  /* 0x0000001fff0b7819 */ /* 0x000fe40000011400 */
[----:B------:R-:W-:Y:S02]  /*0130*/  SHF.R.S32.HI R6, RZ, 0x1f, R9 ;  /* 0x0000001fff067819 */ /* 0x000fe40000011409 */
[----:B------:R-:W-:-:S02]  /*0140*/  LEA.HI R11, R11, R0, RZ, 0x9 ;  /* 0x000000000b0b7211 */ /* 0x000fc400078f48ff */
[----:B------:R-:W-:Y:S02]  /*0150*/  LEA.HI R6, R6, R9, RZ, 0x9 ;  /* 0x0000000906067211 */ /* 0x000fe400078f48ff */
[----:B------:R-:W-:Y:S02]  /*0160*/  LOP3.LUT R11, R11, 0xfffffe00, RZ, 0xc0, !PT ;  /* 0xfffffe000b0b7812 */ /* 0x000fe400078ec0ff */
[----:B------:R-:W-:-:S03]  /*0170*/  LOP3.LUT R6, R6, 0xfffffe00, RZ, 0xc0, !PT ;  /* 0xfffffe0006067812 */ /* 0x000fc600078ec0ff */
[----:B------:R-:W-:Y:S02]  /*0180*/  IMAD.IADD R11, R0, 0x1, -R11 ;  /* 0x00000001000b7824 */ /* 0x000fe400078e0a0b */
[----:B------:R-:W-:Y:S02]  /*0190*/  IMAD.IADD R13, R9, 0x1, -R6 ;  /* 0x00000001090d7824 */ /* 0x000fe400078e0a06 */
[----:B--2---:R-:W-:Y:S01]  /*01a0*/  IMAD.WIDE R8, R11, 0x4, R2 ;  /* 0x000000040b087825 */ /* 0x004fe200078e0202 */
[----:B------:R-:W-:-:S03]  /*01b0*/  CS2R R10, SRZ ;  /* 0x00000000000a7805 */ /* 0x000fc6000001ff00 */
[----:B------:R-:W-:-:S04]  /*01c0*/  IMAD.WIDE R2, R13, 0x4, R2 ;  /* 0x000000040d027825 */ /* 0x000fc800078e0202 */
[----:B------:R-:W-:Y:S02]  /*01d0*/  IMAD.MOV.U32 R13, RZ, RZ, RZ ;  /* 0x000000ffff0d7224 */ /* 0x000fe400078e00ff */
[----:B------:R-:W-:Y:S02]  /*01e0*/  IMAD.MOV.U32 R0, RZ, RZ, RZ ;  /* 0x000000ffff007224 */ /* 0x000fe400078e00ff */
[----:B-1----:R-:W-:Y:S02]  /*01f0*/  IMAD.WIDE R4, R7, 0x4, R4 ;  /* 0x0000000407047825 */ /* 0x002fe400078e0204 */
[----:B------:R-:W2:Y:S04]  /*0200*/  @!P2 LDG.E.EL R13, desc[UR4][R8.64] ;  /* 0x00000004080da981 */ /* 0x000ea8000c2e1900 */
[----:B------:R-:W2:Y:S04]  /*0210*/  @!P2 LDG.E.64 R10, desc[UR4][R4.64] ;  /* 0x00000004040aa981 */ /* 0x000ea8000c1e1b00 */
[----:B------:R-:W3:Y:S01]  /*0220*/  @!P2 LDG.E.EL R0, desc[UR4][R2.64] ;  /* 0x000000040200a981 */ /* 0x000ee2000c2e1900 */
[----:B------:R-:W-:-:S04]  /*0230*/  IADD3 R6, P3, R7, UR6, RZ ;  /* 0x0000000607067c10 */ /* 0x000fc8000ff7e0ff */
[----:B------:R-:W-:Y:S02]  /*0240*/  LEA.HI.X.SX32 R7, R7, UR7, 0x1, P3 ;  /* 0x0000000707077c11 */ /* 0x000fe400098f0eff */
[----:B--2---:R-:W-:Y:S01]  /*0250*/  FSETP.GT.AND P1, PT, R10, -R13, PT ;  /* 0x8000000d0a00720b */ /* 0x004fe20003f24000 */
[----:B------:R-:W-:Y:S01]  /*0260*/  FADD R10, R13, R10 ;  /* 0x0000000a0d0a7221 */ /* 0x000fe20000000000 */
[----:B---3--:R-:W-:Y:S01]  /*0270*/  FSETP.GT.AND P0, PT, R11, -R0, PT ;  /* 0x800000000b00720b */ /* 0x008fe20003f04000 */
[----:B------:R-:W-:Y:S01]  /*0280*/  FADD R11, R0, R11 ;  /* 0x0000000b000b7221 */ /* 0x000fe20000000000 */
[----:B------:R-:W-:Y:S02]  /*0290*/  SEL R12, RZ, 0x1, !P1 ;  /* 0x00000001ff0c7807 */ /* 0x000fe40004800000 */
[----:B------:R-:W-:-:S05]  /*02a0*/  SEL R15, RZ, 0x100, !P0 ;  /* 0x00000100ff0f7807 */ /* 0x000fca0004000000 */
[----:B------:R-:W-:Y:S02]  /*02b0*/  IMAD.IADD R15, R12, 0x1, R15 ;  /* 0x000000010c0f7824 */ /* 0x000fe400078e020f */
[----:B------:R-:W-:Y:S02]  /*02c0*/  @!P1 FMUL R10, R10, 0.10000000149011611938 ;  /* 0x3dcccccd0a0a9820 */ /* 0x000fe40000400000 */
[----:B------:R-:W-:Y:S01]  /*02d0*/  @!P0 FMUL R11, R11, 0.10000000149011611938 ;  /* 0x3dcccccd0b0b8820 */ /* 0x000fe20000400000 */
[----:B------:R1:W-:Y:S01]  /*02e0*/  @!P2 STG.E.U16 desc[UR4][R6.64], R15 ;  /* 0x0000000f0600a986 */ /* 0x0003e2000c101504 */
[----:B------:R-:W-:Y:S05]  /*02f0*/  @P2 EXIT ;  /* 0x000000000000294d */ /* 0x000fea0003800000 */
[----:B------:R-:W-:Y:S01]  /*0300*/  STG.E.64 desc[UR4][R4.64], R10 ;  /* 0x0000000a04007986 */ /* 0x000fe2000c101b04 */
[----:B------:R-:W-:Y:S05]  /*0310*/  EXIT ;  /* 0x000000000000794d */ /* 0x000fea0003800000 */
.L_x_0:
[----:B------:R-:W-:-:S00]  /*0320*/  BRA `(.L_x_0) ;  /* 0xfffffffc00fc7947 */ /* 0x000fc0000383ffff */
[----:B------:R-:W-:-:S00]  /*0330*/  NOP ;  /* 0x0000000000007918 */ /* 0x000fc00000000000 */
        /* <DEDUP_REMOVED lines=12> */
.L_x_1:


//--------------------- .nv.constant0.triton_poi_fused_convolution_leaky_relu_29 --------------------------
	.section	.nv.constant0.triton_poi_fused_convolution_leaky_relu_29,"a",@progbits
	.sectionflags	@""
	.align	4
.nv.constant0.triton_poi_fused_convolution_leaky_relu_29:
	.zero		556
